	.headerflags	@"EF_CUDA_TEXMODE_UNIFIED EF_CUDA_64BIT_ADDRESS EF_CUDA_ACCELERATORS EF_CUDA_SM90 EF_CUDA_VIRTUAL_SM(EF_CUDA_SM90)"
	.elftype	@"ET_EXEC"


//--------------------- .nv.info                  --------------------------
	.section	.nv.info,"",@"SHT_CUDA_INFO"
	.align	4


	//----- nvinfo : EIATTR_REGCOUNT
	.align		4
        /*0000*/ 	.byte	0x04, 0x2f
        /*0002*/ 	.short	(.L_1 - .L_0)
	.align		4
.L_0:
        /*0004*/ 	.word	index@(triton_poi_fused_reflection_pad2d_2)
        /*0008*/ 	.word	0x0000001a


	//----- nvinfo : EIATTR_MIN_STACK_SIZE
	.align		4
.L_1:
        /*000c*/ 	.byte	0x04, 0x12
        /*000e*/ 	.short	(.L_3 - .L_2)
	.align		4
.L_2:
        /*0010*/ 	.word	index@(triton_poi_fused_reflection_pad2d_2)
        /*0014*/ 	.word	0x00000000


	//----- nvinfo : EIATTR_FRAME_SIZE
	.align		4
.L_3:
        /*0018*/ 	.byte	0x04, 0x11
        /*001a*/ 	.short	(.L_5 - .L_4)
	.align		4
.L_4:
        /*001c*/ 	.word	index@(triton_poi_fused_reflection_pad2d_2)
        /*0020*/ 	.word	0x00000000


	//----- nvinfo : EIATTR_MIN_STACK_SIZE
	.align		4
.L_5:
        /*0024*/ 	.byte	0x04, 0x12
        /*0026*/ 	.short	(.L_7 - .L_6)
	.align		4
.L_6:
        /*0028*/ 	.word	index@(triton_poi_fused_reflection_pad2d_2)
        /*002c*/ 	.word	0x00000000
.L_7:


//--------------------- .nv.info.triton_poi_fused_reflection_pad2d_2 --------------------------
	.section	.nv.info.triton_poi_fused_reflection_pad2d_2,"",@"SHT_CUDA_INFO"
	.sectionflags	@""
	.align	4


	//----- nvinfo : EIATTR_CUDA_API_VERSION
	.align		4
        /*0000*/ 	.byte	0x04, 0x37
        /*0002*/ 	.short	(.L_9 - .L_8)
.L_8:
        /*0004*/ 	.word	0x0000007c


	//----- nvinfo : EIATTR_KPARAM_INFO
	.align		4
.L_9:
        /*0008*/ 	.byte	0x04, 0x17
        /*000a*/ 	.short	(.L_11 - .L_10)
.L_10:
        /*000c*/ 	.word	0x00000000
        /*0010*/ 	.short	0x0006
        /*0012*/ 	.short	0x0030
        /*0014*/ 	.byte	0x00, 0xf0, 0x11, 0x00


	//----- nvinfo : EIATTR_KPARAM_INFO
	.align		4
.L_11:
        /*0018*/ 	.byte	0x04, 0x17
        /*001a*/ 	.short	(.L_13 - .L_12)
.L_12:
        /*001c*/ 	.word	0x00000000
        /*0020*/ 	.short	0x0005
        /*0022*/ 	.short	0x0028
        /*0024*/ 	.byte	0x00, 0xf4, 0x21, 0x00


	//----- nvinfo : EIATTR_KPARAM_INFO
	.align		4
.L_13:
        /*0028*/ 	.byte	0x04, 0x17
        /*002a*/ 	.short	(.L_15 - .L_14)
.L_14:
        /*002c*/ 	.word	0x00000000
        /*0030*/ 	.short	0x0004
        /*0032*/ 	.short	0x0020
        /*0034*/ 	.byte	0x00, 0xf4, 0x21, 0x00


	//----- nvinfo : EIATTR_KPARAM_INFO
	.align		4
.L_15:
        /*0038*/ 	.byte	0x04, 0x17
        /*003a*/ 	.short	(.L_17 - .L_16)
.L_16:
        /*003c*/ 	.word	0x00000000
        /*0040*/ 	.short	0x0003
        /*0042*/ 	.short	0x0018
        /*0044*/ 	.byte	0x00, 0xf4, 0x21, 0x00


	//----- nvinfo : EIATTR_KPARAM_INFO
	.align		4
.L_17:
        /*0048*/ 	.byte	0x04, 0x17
        /*004a*/ 	.short	(.L_19 - .L_18)
.L_18:
        /*004c*/ 	.word	0x00000000
        /*0050*/ 	.short	0x0002
        /*0052*/ 	.short	0x0010
        /*0054*/ 	.byte	0x00, 0xf4, 0x21, 0x00


	//----- nvinfo : EIATTR_KPARAM_INFO
	.align		4
.L_19:
        /*0058*/ 	.byte	0x04, 0x17
        /*005a*/ 	.short	(.L_21 - .L_20)
.L_20:
        /*005c*/ 	.word	0x00000000
        /*0060*/ 	.short	0x0001
        /*0062*/ 	.short	0x0008
        /*0064*/ 	.byte	0x00, 0xf4, 0x21, 0x00


	//----- nvinfo : EIATTR_KPARAM_INFO
	.align		4
.L_21:
        /*0068*/ 	.byte	0x04, 0x17
        /*006a*/ 	.short	(.L_23 - .L_22)
.L_22:
        /*006c*/ 	.word	0x00000000
        /*0070*/ 	.short	0x0000
        /*0072*/ 	.short	0x0000
        /*0074*/ 	.byte	0x00, 0xf4, 0x21, 0x00


	//----- nvinfo : EIATTR_SPARSE_MMA_MASK
	.align		4
.L_23:
        /*0078*/ 	.byte	0x03, 0x50
        /*007a*/ 	.short	0x0000


	//----- nvinfo : EIATTR_MAXREG_COUNT
	.align		4
        /*007c*/ 	.byte	0x03, 0x1b
        /*007e*/ 	.short	0x00ff


	//----- nvinfo : EIATTR_EXIT_INSTR_OFFSETS
	.align		4
        /*0080*/ 	.byte	0x04, 0x1c
        /*0082*/ 	.short	(.L_25 - .L_24)


	//   ....[0]....
.L_24:
        /*0084*/ 	.word	0x00000510


	//   ....[1]....
        /*0088*/ 	.word	0x00000530


	//----- nvinfo : EIATTR_REQNTID
	.align		4
.L_25:
        /*008c*/ 	.byte	0x04, 0x10
        /*008e*/ 	.short	(.L_27 - .L_26)
.L_26:
        /*0090*/ 	.word	0x00000080
        /*0094*/ 	.word	0x00000001
        /*0098*/ 	.word	0x00000001


	//----- nvinfo : EIATTR_CBANK_PARAM_SIZE
	.align		4
.L_27:
        /*009c*/ 	.byte	0x03, 0x19
        /*009e*/ 	.short	0x0034


	//----- nvinfo : EIATTR_PARAM_CBANK
	.align		4
        /*00a0*/ 	.byte	0x04, 0x0a
        /*00a2*/ 	.short	(.L_29 - .L_28)
	.align		4
.L_28:
        /*00a4*/ 	.word	index@(.nv.constant0.triton_poi_fused_reflection_pad2d_2)
        /*00a8*/ 	.short	0x0210
        /*00aa*/ 	.short	0x0034


	//----- nvinfo : EIATTR_SW_WAR
	.align		4
.L_29:
        /*00ac*/ 	.byte	0x04, 0x36
        /*00ae*/ 	.short	(.L_31 - .L_30)
.L_30:
        /*00b0*/ 	.word	0x00000008
.L_31:


//--------------------- .nv.callgraph             --------------------------
	.section	.nv.callgraph,"",@"SHT_CUDA_CALLGRAPH"
	.align	4
	.sectionentsize	8
	.align		4
        /*0000*/ 	.word	0x00000000
	.align		4
        /*0004*/ 	.word	0xffffffff
	.align		4
        /*0008*/ 	.word	0x00000000
	.align		4
        /*000c*/ 	.word	0xfffffffe
	.align		4
        /*0010*/ 	.word	0x00000000
	.align		4
        /*0014*/ 	.word	0xfffffffd
	.align		4
        /*0018*/ 	.word	0x00000000
	.align		4
        /*001c*/ 	.word	0xfffffffc


//--------------------- .text.triton_poi_fused_reflection_pad2d_2 --------------------------
	.section	.text.triton_poi_fused_reflection_pad2d_2,"ax",@progbits
	.align	128
        .global         triton_poi_fused_reflection_pad2d_2
        .type           triton_poi_fused_reflection_pad2d_2,@function
        .size           triton_poi_fused_reflection_pad2d_2,(.L_x_1 - triton_poi_fused_reflection_pad2d_2)
        .other          triton_poi_fused_reflection_pad2d_2,@"STO_CUDA_ENTRY STV_DEFAULT"
triton_poi_fused_reflection_pad2d_2:
.text.triton_poi_fused_reflection_pad2d_2:
[----:B------:R-:W0:Y:S02]  /*0000*/  LDC R1, c[0x0][0x28] ;  /* 0x00000a00ff017b82 */ /* 0x000e240000000800 */
[----:B------:R-:W1:Y:S01]  /*0010*/  S2R R0, SR_TID.X ;  /* 0x0000000000007919 */ /* 0x000e620000002100 */
[----:B------:R-:W2:Y:S01]  /*0020*/  LDC.64 R12, c[0x0][0x210] ;  /* 0x00008400ff0c7b82 */ /* 0x000ea20000000a00 */
[----:B------:R-:W-:Y:S01]  /*0030*/  ULDC.64 UR4, c[0x0][0x208] ;  /* 0x0000820000047ab9 */ /* 0x000fe20000000a00 */
[----:B------:R-:W3:Y:S06]  /*0040*/  S2R R3, SR_CTAID.X ;  /* 0x0000000000037919 */ /* 0x000eec0000002500 */
[----:B------:R-:W4:Y:S01]  /*0050*/  LDC.64 R10, c[0x0][0x218] ;  /* 0x00008600ff0a7b82 */ /* 0x000f220000000a00 */
[----:B-1----:R-:W-:-:S05]  /*0060*/  IMAD.SHL.U32 R0, R0, 0x2, RZ ;  /* 0x0000000200007824 */ /* 0x002fca00078e00ff */
[----:B------:R-:W-:-:S05]  /*0070*/  LOP3.LUT R0, R0, 0xfe, RZ, 0xc0, !PT ;  /* 0x000000fe00007812 */ /* 0x000fca00078ec0ff */
[----:B---3--:R-:W-:-:S04]  /*0080*/  IMAD R0, R3, 0x100, R0 ;  /* 0x0000010003007824 */ /* 0x008fc800078e0200 */
[C---:B------:R-:W-:Y:S01]  /*0090*/  IMAD.HI R3, R0.reuse, 0x2aaaaaab, RZ ;  /* 0x2aaaaaab00037827 */ /* 0x040fe200078e02ff */
[----:B------:R-:W-:Y:S02]  /*00a0*/  IADD3 R2, R0, 0x1, RZ ;  /* 0x0000000100027810 */ /* 0x000fe40007ffe0ff */
[C---:B------:R-:W-:Y:S01]  /*00b0*/  ISETP.GE.AND P2, PT, R0.reuse, 0x240, PT ;  /* 0x000002400000780c */ /* 0x040fe20003f46270 */
[----:B------:R-:W-:Y:S01]  /*00c0*/  IMAD.HI R7, R0, 0x38e38e39, RZ ;  /* 0x38e38e3900077827 */ /* 0x000fe200078e02ff */
[----:B------:R-:W-:-:S03]  /*00d0*/  LEA.HI R4, R3, R3, RZ, 0x1 ;  /* 0x0000000303047211 */ /* 0x000fc600078f08ff */
[----:B------:R-:W-:-:S04]  /*00e0*/  IMAD.HI R3, R2, 0x2aaaaaab, RZ ;  /* 0x2aaaaaab02037827 */ /* 0x000fc800078e02ff */
[----:B------:R-:W-:Y:S01]  /*00f0*/  IMAD.HI R5, R4, 0x2aaaaaab, RZ ;  /* 0x2aaaaaab04057827 */ /* 0x000fe200078e02ff */
[----:B------:R-:W-:-:S03]  /*0100*/  LEA.HI R3, R3, R3, RZ, 0x1 ;  /* 0x0000000303037211 */ /* 0x000fc600078f08ff */
[----:B------:R-:W-:Y:S01]  /*0110*/  IMAD R6, R4, 0x6, RZ ;  /* 0x0000000604067824 */ /* 0x000fe200078e02ff */
[----:B------:R-:W-:Y:S01]  /*0120*/  LEA.HI R5, R5, R5, RZ, 0x1 ;  /* 0x0000000505057211 */ /* 0x000fe200078f08ff */
[----:B------:R-:W-:-:S03]  /*0130*/  IMAD R3, R3, 0x6, RZ ;  /* 0x0000000603037824 */ /* 0x000fc600078e02ff */
[----:B------:R-:W-:Y:S01]  /*0140*/  LOP3.LUT R9, RZ, R6, RZ, 0x33, !PT ;  /* 0x00000006ff097212 */ /* 0x000fe200078e33ff */
[----:B------:R-:W-:Y:S01]  /*0150*/  IMAD R5, R5, 0x6, RZ ;  /* 0x0000000605057824 */ /* 0x000fe200078e02ff */
[----:B------:R-:W-:Y:S02]  /*0160*/  LOP3.LUT R3, RZ, R3, RZ, 0x33, !PT ;  /* 0x00000003ff037212 */ /* 0x000fe400078e33ff */
[----:B------:R-:W-:Y:S01]  /*0170*/  SHF.R.U32.HI R6, RZ, 0x1f, R7 ;  /* 0x0000001fff067819 */ /* 0x000fe20000011607 */
[----:B------:R-:W-:Y:S01]  /*0180*/  IMAD.IADD R9, R0, 0x1, R9 ;  /* 0x0000000100097824 */ /* 0x000fe200078e0209 */
[----:B------:R-:W-:Y:S02]  /*0190*/  IADD3 R3, R2, R3, RZ ;  /* 0x0000000302037210 */ /* 0x000fe40007ffe0ff */
[----:B------:R-:W-:Y:S02]  /*01a0*/  LOP3.LUT R5, RZ, R5, RZ, 0x33, !PT ;  /* 0x00000005ff057212 */ /* 0x000fe400078e33ff */
[----:B------:R-:W-:-:S02]  /*01b0*/  IABS R9, R9 ;  /* 0x0000000900097213 */ /* 0x000fc40000000000 */
[----:B------:R-:W-:Y:S01]  /*01c0*/  IABS R2, R3 ;  /* 0x0000000300027213 */ /* 0x000fe20000000000 */
[----:B------:R-:W-:Y:S01]  /*01d0*/  IMAD.IADD R5, R4, 0x1, R5 ;  /* 0x0000000104057824 */ /* 0x000fe200078e0205 */
[----:B------:R-:W-:Y:S02]  /*01e0*/  MOV R3, R9 ;  /* 0x0000000900037202 */ /* 0x000fe40000000f00 */
[----:B------:R-:W-:Y:S01]  /*01f0*/  LEA.HI.SX32 R7, R7, R6, 0x1d ;  /* 0x0000000607077211 */ /* 0x000fe200078feaff */
[----:B------:R-:W1:Y:S01]  /*0200*/  LDC.64 R8, c[0x0][0x220] ;  /* 0x00008800ff087b82 */ /* 0x000e620000000a00 */
[----:B------:R-:W-:Y:S01]  /*0210*/  IABS R6, R5 ;  /* 0x0000000500067213 */ /* 0x000fe20000000000 */
[----:B------:R-:W-:Y:S01]  /*0220*/  VIADD R3, R3, 0xfffffffd ;  /* 0xfffffffd03037836 */ /* 0x000fe20000000000 */
[----:B------:R-:W-:-:S04]  /*0230*/  IADD3 R2, R2, -0x3, RZ ;  /* 0xfffffffd02027810 */ /* 0x000fc80007ffe0ff */
[----:B------:R-:W-:Y:S01]  /*0240*/  IABS R15, R3 ;  /* 0x00000003000f7213 */ /* 0x000fe20000000000 */
[----:B------:R-:W-:Y:S01]  /*0250*/  VIADD R3, R6, 0xfffffffd ;  /* 0xfffffffd06037836 */ /* 0x000fe20000000000 */
[----:B------:R-:W-:Y:S01]  /*0260*/  IABS R19, R2 ;  /* 0x0000000200137213 */ /* 0x000fe20000000000 */
[----:B------:R-:W3:Y:S01]  /*0270*/  LDC.64 R4, c[0x0][0x228] ;  /* 0x00008a00ff047b82 */ /* 0x000ee20000000a00 */
[C---:B------:R-:W-:Y:S02]  /*0280*/  LEA R6, R7.reuse, 0xf, 0x4 ;  /* 0x0000000f07067811 */ /* 0x040fe400078e20ff */
[----:B------:R-:W-:Y:S02]  /*0290*/  IABS R17, R3 ;  /* 0x0000000300117213 */ /* 0x000fe40000000000 */
[----:B------:R-:W-:Y:S01]  /*02a0*/  IADD3 R14, R6, -R15, RZ ;  /* 0x8000000f060e7210 */ /* 0x000fe20007ffe0ff */
[----:B------:R-:W-:Y:S02]  /*02b0*/  IMAD.IADD R6, R6, 0x1, -R19 ;  /* 0x0000000106067824 */ /* 0x000fe400078e0a13 */
[----:B------:R-:W5:Y:S01]  /*02c0*/  LDC.64 R2, c[0x0][0x230] ;  /* 0x00008c00ff027b82 */ /* 0x000f620000000a00 */
[----:B----4-:R-:W-:Y:S01]  /*02d0*/  IMAD.WIDE R18, R7, 0x4, R10 ;  /* 0x0000000407127825 */ /* 0x010fe200078e020a */
[----:B------:R-:W-:-:S03]  /*02e0*/  CS2R R10, SRZ ;  /* 0x00000000000a7805 */ /* 0x000fc6000001ff00 */
[C---:B------:R-:W-:Y:S02]  /*02f0*/  IMAD R15, R17.reuse, -0x4, R14 ;  /* 0xfffffffc110f7824 */ /* 0x040fe400078e020e */
[----:B------:R-:W-:Y:S01]  /*0300*/  IMAD R17, R17, -0x4, R6 ;  /* 0xfffffffc11117824 */ /* 0x000fe200078e0206 */
[----:B------:R-:W-:Y:S01]  /*0310*/  HFMA2.MMA R6, -RZ, RZ, 0, 0 ;  /* 0x00000000ff067435 */ /* 0x000fe200000001ff */
[--C-:B--2---:R-:W-:Y:S01]  /*0320*/  IMAD.WIDE R14, R15, 0x4, R12.reuse ;  /* 0x000000040f0e7825 */ /* 0x104fe200078e020c */
[----:B------:R-:W2:Y:S03]  /*0330*/  @!P2 LDG.E.EL R11, desc[UR4][R18.64] ;  /* 0x00000004120ba981 */ /* 0x000ea6000c2e1900 */
[----:B------:R-:W-:Y:S01]  /*0340*/  IMAD.WIDE R16, R17, 0x4, R12 ;  /* 0x0000000411107825 */ /* 0x000fe200078e020c */
[----:B------:R-:W-:-:S03]  /*0350*/  CS2R R12, SRZ ;  /* 0x00000000000c7805 */ /* 0x000fc6000001ff00 */
[C---:B-1----:R-:W-:Y:S01]  /*0360*/  IMAD.WIDE R8, R7.reuse, 0x4, R8 ;  /* 0x0000000407087825 */ /* 0x042fe200078e0208 */
[----:B------:R1:W4:Y:S03]  /*0370*/  @!P2 LDG.E.EL R6, desc[UR4][R14.64] ;  /* 0x000000040e06a981 */ /* 0x000326000c2e1900 */
[C---:B---3--:R-:W-:Y:S01]  /*0380*/  IMAD.WIDE R4, R7.reuse, 0x4, R4 ;  /* 0x0000000407047825 */ /* 0x048fe200078e0204 */
[----:B------:R-:W2:Y:S03]  /*0390*/  @!P2 LDG.E.EL R12, desc[UR4][R16.64] ;  /* 0x00000004100ca981 */ /* 0x000ea6000c2e1900 */
[----:B-----5:R-:W-:Y:S01]  /*03a0*/  IMAD.WIDE R20, R7, 0x4, R2 ;  /* 0x0000000407147825 */ /* 0x020fe200078e0202 */
[----:B------:R-:W4:Y:S01]  /*03b0*/  @!P2 LDG.E.EL R13, desc[UR4][R18.64] ;  /* 0x00000004120da981 */ /* 0x000f22000c2e1900 */
[----:B------:R-:W-:-:S02]  /*03c0*/  CS2R R22, SRZ ;  /* 0x0000000000167805 */ /* 0x000fc4000001ff00 */
[----:B-1----:R-:W-:Y:S01]  /*03d0*/  CS2R R14, SRZ ;  /* 0x00000000000e7805 */ /* 0x002fe2000001ff00 */
[----:B------:R-:W-:Y:S01]  /*03e0*/  IMAD.MOV.U32 R7, RZ, RZ, RZ ;  /* 0x000000ffff077224 */ /* 0x000fe200078e00ff */
[----:B------:R-:W3:Y:S01]  /*03f0*/  @!P2 LDG.E.EL R10, desc[UR4][R8.64] ;  /* 0x00000004080aa981 */ /* 0x000ee2000c2e1900 */
[----:B------:R-:W1:Y:S03]  /*0400*/  LDC.64 R2, c[0x0][0x238] ;  /* 0x00008e00ff027b82 */ /* 0x000e660000000a00 */
[----:B------:R-:W5:Y:S04]  /*0410*/  @!P2 LDG.E.EL R22, desc[UR4][R4.64] ;  /* 0x000000040416a981 */ /* 0x000f68000c2e1900 */
[----:B------:R-:W5:Y:S04]  /*0420*/  @!P2 LDG.E.EL R7, desc[UR4][R8.64] ;  /* 0x000000040807a981 */ /* 0x000f68000c2e1900 */
[----:B------:R-:W5:Y:S04]  /*0430*/  @!P2 LDG.E.EL R23, desc[UR4][R4.64] ;  /* 0x000000040417a981 */ /* 0x000f68000c2e1900 */
[----:B------:R-:W5:Y:S04]  /*0440*/  @!P2 LDG.E.EL R15, desc[UR4][R20.64] ;  /* 0x00000004140fa981 */ /* 0x000f68000c2e1900 */
[----:B------:R-:W5:Y:S01]  /*0450*/  @!P2 LDG.E.EL R14, desc[UR4][R20.64] ;  /* 0x00000004140ea981 */ /* 0x000f62000c2e1900 */
[----:B-1----:R-:W-:-:S04]  /*0460*/  IMAD.WIDE R2, R0, 0x4, R2 ;  /* 0x0000000400027825 */ /* 0x002fc800078e0202 */
[----:B--2---:R-:W-:Y:S01]  /*0470*/  FADD R11, -R11, R12 ;  /* 0x0000000c0b0b7221 */ /* 0x004fe20000000100 */
[----:B----4-:R-:W-:-:S03]  /*0480*/  FADD R6, -R13, R6 ;  /* 0x000000060d067221 */ /* 0x010fc60000000100 */
[----:B---3--:R-:W-:Y:S01]  /*0490*/  FMUL R11, R11, R10 ;  /* 0x0000000a0b0b7220 */ /* 0x008fe20000400000 */
[----:B-----5:R-:W-:-:S04]  /*04a0*/  FMUL R6, R6, R7 ;  /* 0x0000000706067220 */ /* 0x020fc80000400000 */
[----:B------:R-:W-:Y:S01]  /*04b0*/  FFMA R6, R6, R22, R15 ;  /* 0x0000001606067223 */ /* 0x000fe2000000000f */
[----:B------:R-:W-:-:S04]  /*04c0*/  FFMA R11, R11, R23, R14 ;  /* 0x000000170b0b7223 */ /* 0x000fc8000000000e */
[C---:B------:R-:W-:Y:S02]  /*04d0*/  FSETP.GEU.AND P0, PT, R6.reuse, RZ, PT ;  /* 0x000000ff0600720b */ /* 0x040fe40003f0e000 */
[C---:B------:R-:W-:Y:S02]  /*04e0*/  FSETP.GEU.AND P1, PT, R11.reuse, RZ, PT ;  /* 0x000000ff0b00720b */ /* 0x040fe40003f2e000 */
[----:B------:R-:W-:Y:S02]  /*04f0*/  FSEL R6, R6, RZ, P0 ;  /* 0x000000ff06067208 */ /* 0x000fe40000000000 */
[----:B------:R-:W-:Y:S01]  /*0500*/  FSEL R7, R11, RZ, P1 ;  /* 0x000000ff0b077208 */ /* 0x000fe20000800000 */
[----:B------:R-:W-:Y:S08]  /*0510*/  @P2 EXIT ;  /* 0x000000000000294d */ /* 0x000ff00003800000 */
[----:B------:R-:W-:Y:S01]  /*0520*/  STG.E.64 desc[UR4][R2.64], R6 ;  /* 0x0000000602007986 */ /* 0x000fe2000c101b04 */
[----:B------:R-:W-:Y:S05]  /*0530*/  EXIT ;  /* 0x000000000000794d */ /* 0x000fea0003800000 */
.L_x_0:
[----:B------:R-:W-:-:S00]  /*0540*/  BRA `(.L_x_0) ;  /* 0xfffffffc00fc7947 */ /* 0x000fc0000383ffff */
[----:B------:R-:W-:-:S00]  /*0550*/  NOP ;  /* 0x0000000000007918 */ /* 0x000fc00000000000 */
        /* <DEDUP_REMOVED lines=10> */
.L_x_1:


//--------------------- .nv.constant0.triton_poi_fused_reflection_pad2d_2 --------------------------
	.section	.nv.constant0.triton_poi_fused_reflection_pad2d_2,"a",@progbits
	.sectionflags	@""
	.align	4
.nv.constant0.triton_poi_fused_reflection_pad2d_2:
	.zero		580
